//
// Generated by NVIDIA NVVM Compiler
//
// Compiler Build ID: CL-36424714
// Cuda compilation tools, release 13.0, V13.0.88
// Based on NVVM 20.0.0
//

.version 9.0
.target sm_100
.address_size 64

	// .globl	_Z6kernalPj
.extern .func  (.param .b32 func_retval0) vprintf
(
	.param .b64 vprintf_param_0,
	.param .b64 vprintf_param_1
)
;
.global .align 1 .b8 $str[4] = {37, 100, 10};

.visible .entry _Z6kernalPj(
	.param .u64 .ptr .align 1 _Z6kernalPj_param_0
)
{
	.local .align 8 .b8 	__local_depot0[8];
	.reg .b64 	%SP;
	.reg .b64 	%SPL;
	.reg .pred 	%p<2>;
	.reg .b32 	%r<9>;
	.reg .b64 	%rd<7>;

	mov.u64 	%SPL, __local_depot0;
	cvta.local.u64 	%SP, %SPL;
	ld.param.u64 	%rd2, [_Z6kernalPj_param_0];
	cvta.to.global.u64 	%rd1, %rd2;
	mov.u32 	%r1, %ctaid.x;
	mov.u32 	%r2, %ntid.x;
	mov.u32 	%r3, %tid.x;
	mad.lo.s32 	%r4, %r1, %r2, %r3;
	setp.gt.u32 	%p1, %r4, 63;
	@%p1 bra 	$L__BB0_2;
	atom.global.inc.u32 	%r5, [%rd1], 1000;
$L__BB0_2:
	add.u64 	%rd3, %SP, 0;
	add.u64 	%rd4, %SPL, 0;
	bar.sync 	0;
	ld.global.u32 	%r6, [%rd1];
	st.local.u32 	[%rd4], %r6;
	mov.u64 	%rd5, $str;
	cvta.global.u64 	%rd6, %rd5;
	{ // callseq 0, 0
	.param .b64 param0;
	st.param.b64 	[param0], %rd6;
	.param .b64 param1;
	st.param.b64 	[param1], %rd3;
	.param .b32 retval0;
	call.uni (retval0), 
	vprintf, 
	(
	param0, 
	param1
	);
	ld.param.b32 	%r7, [retval0];
	} // callseq 0
	ret;

}


// ===== COMPILED SASS (sm_100) =====

	.target	sm_100

	.elftype	@"ET_EXEC"


//--------------------- .note.nv.tkinfo           --------------------------
	.section	.note.nv.tkinfo,"",@"SHT_NOTE"
	.sectionflags	@"SHF_NOTE_NV_TKINFO"
	.tkinfo
        /*0018*/ 	.word	0x00000002
        /*0030*/ 	.string	""
        /*0030*/ 	.string	"ptxas"
        /*0030*/ 	.string	"Cuda compilation tools, release 13.0, V13.0.88"
        /*0030*/ 	.string	"Build cuda_13.0.r13.0/compiler.36424714_0"
        /*0030*/ 	.string	"-arch sm_100 -m 64 "



//--------------------- .note.nv.cuinfo           --------------------------
	.section	.note.nv.cuinfo,"",@"SHT_NOTE"
	.sectionflags	@"SHF_NOTE_NV_CUINFO"
        /*0018*/ 	.short	0x0002
        /*001a*/ 	.short	0x0064
        /*001c*/ 	.short	0x0082
	.zero		2


//--------------------- .nv.info                  --------------------------
	.section	.nv.info,"",@"SHT_CUDA_INFO"
	.align	4


	//----- nvinfo : EIATTR_REGCOUNT
	.align		4
        /*0000*/ 	.byte	0x04, 0x2f
        /*0002*/ 	.short	(.L_2 - .L_1)
	.align		4
.L_1:
        /*0004*/ 	.word	index@(_Z6kernalPj)
        /*0008*/ 	.word	0x00000018


	//----- nvinfo : EIATTR_FRAME_SIZE
	.align		4
.L_2:
        /*000c*/ 	.byte	0x04, 0x11
        /*000e*/ 	.short	(.L_4 - .L_3)
	.align		4
.L_3:
        /*0010*/ 	.word	index@(_Z6kernalPj)
        /*0014*/ 	.word	0x00000008


	//----- nvinfo : EIATTR_MIN_STACK_SIZE
	.align		4
.L_4:
        /*0018*/ 	.byte	0x04, 0x12
        /*001a*/ 	.short	(.L_6 - .L_5)
	.align		4
.L_5:
        /*001c*/ 	.word	index@(_Z6kernalPj)
        /*0020*/ 	.word	0x00000008
.L_6:


//--------------------- .nv.compat                --------------------------
	.section	.nv.compat,"",@"SHT_CUDA_COMPAT_INFO"
	.align	4
        /*0000*/ 	.byte	0x02, 0x09, 0x00, 0x00, 0x02, 0x02, 0x01, 0x00, 0x02, 0x05, 0x05, 0x00, 0x03, 0x07, 0x01, 0x01
        /*0010*/ 	.byte	0x02, 0x03, 0x00, 0x00, 0x02, 0x06, 0x01, 0x00, 0x04, 0x0b, 0x08, 0x00, 0x09, 0x00, 0x00, 0x00
        /*0020*/ 	.byte	0x00, 0x00, 0x00, 0x00


//--------------------- .nv.info._Z6kernalPj      --------------------------
	.section	.nv.info._Z6kernalPj,"",@"SHT_CUDA_INFO"
	.sectionflags	@""
	.align	4


	//----- nvinfo : EIATTR_CUDA_API_VERSION
	.align		4
        /*0000*/ 	.byte	0x04, 0x37
        /*0002*/ 	.short	(.L_8 - .L_7)
.L_7:
        /*0004*/ 	.word	0x00000082


	//----- nvinfo : EIATTR_KPARAM_INFO
	.align		4
.L_8:
        /*0008*/ 	.byte	0x04, 0x17
        /*000a*/ 	.short	(.L_10 - .L_9)
.L_9:
        /*000c*/ 	.word	0x00000000
        /*0010*/ 	.short	0x0000
        /*0012*/ 	.short	0x0000
        /*0014*/ 	.byte	0x00, 0xf5, 0x21, 0x00


	//----- nvinfo : EIATTR_SPARSE_MMA_MASK
	.align		4
.L_10:
        /*0018*/ 	.byte	0x03, 0x50
        /*001a*/ 	.short	0x0000


	//----- nvinfo : EIATTR_MAXREG_COUNT
	.align		4
        /*001c*/ 	.byte	0x03, 0x1b
        /*001e*/ 	.short	0x00ff


	//----- nvinfo : EIATTR_NUM_BARRIERS
	.align		4
        /*0020*/ 	.byte	0x02, 0x4c
        /*0022*/ 	.byte	0x01
	.zero		1


	//----- nvinfo : EIATTR_EXTERNS
	.align		4
        /*0024*/ 	.byte	0x04, 0x0f
        /*0026*/ 	.short	(.L_12 - .L_11)


	//   ....[0]....
	.align		4
.L_11:
        /*0028*/ 	.word	index@(vprintf)


	//----- nvinfo : EIATTR_MERCURY_ISA_VERSION
	.align		4
.L_12:
        /*002c*/ 	.byte	0x03, 0x5f
        /*002e*/ 	.short	0x0101


	//----- nvinfo : EIATTR_VRC_CTA_INIT_COUNT
	.align		4
        /*0030*/ 	.byte	0x02, 0x4a
	.zero		1
	.zero		1


	//----- nvinfo : EIATTR_SYSCALL_OFFSETS
	.align		4
        /*0034*/ 	.byte	0x04, 0x46
        /*0036*/ 	.short	(.L_14 - .L_13)


	//   ....[0]....
.L_13:
        /*0038*/ 	.word	0x000001c0


	//----- nvinfo : EIATTR_EXIT_INSTR_OFFSETS
	.align		4
.L_14:
        /*003c*/ 	.byte	0x04, 0x1c
        /*003e*/ 	.short	(.L_16 - .L_15)


	//   ....[0]....
.L_15:
        /*0040*/ 	.word	0x000001d0


	//----- nvinfo : EIATTR_CRS_STACK_SIZE
	.align		4
.L_16:
        /*0044*/ 	.byte	0x04, 0x1e
        /*0046*/ 	.short	(.L_18 - .L_17)
.L_17:
        /*0048*/ 	.word	0x00000000


	//----- nvinfo : EIATTR_CBANK_PARAM_SIZE
	.align		4
.L_18:
        /*004c*/ 	.byte	0x03, 0x19
        /*004e*/ 	.short	0x0008


	//----- nvinfo : EIATTR_PARAM_CBANK
	.align		4
        /*0050*/ 	.byte	0x04, 0x0a
        /*0052*/ 	.short	(.L_20 - .L_19)
	.align		4
.L_19:
        /*0054*/ 	.word	index@(.nv.constant0._Z6kernalPj)
        /*0058*/ 	.short	0x0380
        /*005a*/ 	.short	0x0008


	//----- nvinfo : EIATTR_SW_WAR
	.align		4
.L_20:
        /*005c*/ 	.byte	0x04, 0x36
        /*005e*/ 	.short	(.L_22 - .L_21)
.L_21:
        /*0060*/ 	.word	0x00000008
.L_22:


//--------------------- .nv.callgraph             --------------------------
	.section	.nv.callgraph,"",@"SHT_CUDA_CALLGRAPH"
	.align	4
	.sectionentsize	8
	.align		4
        /*0000*/ 	.word	0x00000000
	.align		4
        /*0004*/ 	.word	0xffffffff
	.align		4
        /*0008*/ 	.word	index@(_Z6kernalPj)
	.align		4
        /*000c*/ 	.word	index@(vprintf)
	.align		4
        /*0010*/ 	.word	0x00000000
	.align		4
        /*0014*/ 	.word	0xfffffffe
	.align		4
        /*0018*/ 	.word	0x00000000
	.align		4
        /*001c*/ 	.word	0xfffffffd
	.align		4
        /*0020*/ 	.word	0x00000000
	.align		4
        /*0024*/ 	.word	0xfffffffc


//--------------------- .nv.constant4             --------------------------
	.section	.nv.constant4,"a",@progbits
	.align	8
	.align		8
.nv.constant4:
        /*0000*/ 	.dword	vprintf
	.align		8
        /*0008*/ 	.dword	$str


//--------------------- .text._Z6kernalPj         --------------------------
	.section	.text._Z6kernalPj,"ax",@progbits
	.align	128
        .global         _Z6kernalPj
        .type           _Z6kernalPj,@function
        .size           _Z6kernalPj,(.L_x_4 - _Z6kernalPj)
        .other          _Z6kernalPj,@"STO_CUDA_ENTRY STV_DEFAULT"
_Z6kernalPj:
.text._Z6kernalPj:
[----:B------:R-:W0:Y:S01]  /*0000*/  LDC R1, c[0x0][0x37c] ;  /* 0x0000df00ff017b82 */ /* 0x000e220000000800 */
[----:B------:R-:W1:Y:S01]  /*0010*/  S2R R3, SR_TID.X ;  /* 0x0000000000037919 */ /* 0x000e620000002100 */
[----:B------:R-:W2:Y:S06]  /*0020*/  LDCU UR7, c[0x0][0x2fc] ;  /* 0x00005f80ff0777ac */ /* 0x000eac0008000800 */
[----:B------:R-:W1:Y:S01]  /*0030*/  S2UR UR4, SR_CTAID.X ;  /* 0x00000000000479c3 */ /* 0x000e620000002500 */
[----:B0-----:R-:W-:Y:S01]  /*0040*/  VIADD R1, R1, 0xfffffff8 ;  /* 0xfffffff801017836 */ /* 0x001fe20000000000 */
[----:B------:R-:W-:Y:S01]  /*0050*/  BSSY.RECONVERGENT B0, `(.L_x_0) ;  /* 0x000000d000007945 */ /* 0x000fe20003800200 */
[----:B------:R-:W0:Y:S05]  /*0060*/  LDCU UR6, c[0x0][0x2f8] ;  /* 0x00005f00ff0677ac */ /* 0x000e2a0008000800 */
[----:B------:R-:W1:Y:S08]  /*0070*/  LDC R0, c[0x0][0x360] ;  /* 0x0000d800ff007b82 */ /* 0x000e700000000800 */
[----:B------:R-:W3:Y:S01]  /*0080*/  LDC.64 R8, c[0x0][0x380] ;  /* 0x0000e000ff087b82 */ /* 0x000ee20000000a00 */
[----:B0-----:R-:W-:-:S05]  /*0090*/  IADD3 R6, P1, PT, R1, UR6, RZ ;  /* 0x0000000601067c10 */ /* 0x001fca000ff3e0ff */
[----:B--2---:R-:W-:Y:S02]  /*00a0*/  IMAD.X R7, RZ, RZ, UR7, P1 ;  /* 0x00000007ff077e24 */ /* 0x004fe400088e06ff */
[----:B-1----:R-:W-:Y:S01]  /*00b0*/  IMAD R0, R0, UR4, R3 ;  /* 0x0000000400007c24 */ /* 0x002fe2000f8e0203 */
[----:B------:R-:W0:Y:S04]  /*00c0*/  LDCU.64 UR4, c[0x0][0x358] ;  /* 0x00006b00ff0477ac */ /* 0x000e280008000a00 */
[----:B------:R-:W-:-:S13]  /*00d0*/  ISETP.GT.U32.AND P0, PT, R0, 0x3f, PT ;  /* 0x0000003f0000780c */ /* 0x000fda0003f04070 */
[----:B---3--:R-:W-:Y:S05]  /*00e0*/  @P0 BRA `(.L_x_1) ;  /* 0x00000000000c0947 */ /* 0x008fea0003800000 */
[----:B------:R-:W0:Y:S01]  /*00f0*/  LDC.64 R2, c[0x0][0x380] ;  /* 0x0000e000ff027b82 */ /* 0x000e220000000a00 */
[----:B------:R-:W-:-:S05]  /*0100*/  HFMA2 R5, -RZ, RZ, 0, 5.9604644775390625e-05 ;  /* 0x000003e8ff057431 */ /* 0x000fca00000001ff */
[----:B0-----:R1:W-:Y:S02]  /*0110*/  REDG.E.INC.STRONG.GPU desc[UR4][R2.64], R5 ;  /* 0x000000050200798e */ /* 0x0013e4000d92e104 */
.L_x_1:
[----:B0-----:R-:W-:Y:S05]  /*0120*/  BSYNC.RECONVERGENT B0 ;  /* 0x0000000000007941 */ /* 0x001fea0003800200 */
.L_x_0:
[----:B------:R-:W-:Y:S06]  /*0130*/  BAR.SYNC.DEFER_BLOCKING 0x0 ;  /* 0x0000000000007b1d */ /* 0x000fec0000010000 */
[----:B------:R-:W2:Y:S01]  /*0140*/  LDG.E R0, desc[UR4][R8.64] ;  /* 0x0000000408007981 */ /* 0x000ea2000c1e1900 */
[----:B-1----:R-:W-:Y:S01]  /*0150*/  MOV R2, 0x0 ;  /* 0x0000000000027802 */ /* 0x002fe20000000f00 */
[----:B------:R-:W0:Y:S05]  /*0160*/  LDCU.64 UR4, c[0x4][0x8] ;  /* 0x01000100ff0477ac */ /* 0x000e2a0008000a00 */
[----:B------:R-:W1:Y:S01]  /*0170*/  LDC.64 R2, c[0x4][R2] ;  /* 0x0100000002027b82 */ /* 0x000e620000000a00 */
[----:B0-----:R-:W-:Y:S01]  /*0180*/  IMAD.U32 R4, RZ, RZ, UR4 ;  /* 0x00000004ff047e24 */ /* 0x001fe2000f8e00ff */
[----:B------:R-:W-:Y:S01]  /*0190*/  MOV R5, UR5 ;  /* 0x0000000500057c02 */ /* 0x000fe20008000f00 */
[----:B-12---:R0:W-:Y:S06]  /*01a0*/  STL [R1], R0 ;  /* 0x0000000001007387 */ /* 0x0061ec0000100800 */
[----:B------:R-:W-:-:S07]  /*01b0*/  LEPC R20, `(.L_x_2) ;  /* 0x000000001014794e */ /* 0x000fce0000000000 */
[----:B0-----:R-:W-:Y:S05]  /*01c0*/  CALL.ABS.NOINC R2 ;  /* 0x0000000002007343 */ /* 0x001fea0003c00000 */
.L_x_2:
[----:B------:R-:W-:Y:S05]  /*01d0*/  EXIT ;  /* 0x000000000000794d */ /* 0x000fea0003800000 */
.L_x_3:
[----:B------:R-:W-:-:S00]  /*01e0*/  BRA `(.L_x_3) ;  /* 0xfffffffc00fc7947 */ /* 0x000fc0000383ffff */
[----:B------:R-:W-:-:S00]  /*01f0*/  NOP ;  /* 0x0000000000007918 */ /* 0x000fc00000000000 */
        /* <DEDUP_REMOVED lines=8> */
.L_x_4:


//--------------------- .nv.global.init           --------------------------
	.section	.nv.global.init,"aw",@progbits
.nv.global.init:
	.type		$str,@object
	.size		$str,(.L_0 - $str)
$str:
        /*0000*/ 	.byte	0x25, 0x64, 0x0a, 0x00
.L_0:


//--------------------- .nv.shared.reserved.0     --------------------------
	.section	.nv.shared.reserved.0,"aw",@nobits
	.weak		__nv_reservedSMEM_offset_0_alias
	.size		__nv_reservedSMEM_offset_0_alias, 0, 64
	.other		__nv_reservedSMEM_offset_0_alias,@"STO_CUDA_RESERVED_SHARED STV_DEFAULT"
__nv_reservedSMEM_offset_0_alias:
	.zero		0
	.zero		64


//--------------------- .nv.constant0._Z6kernalPj --------------------------
	.section	.nv.constant0._Z6kernalPj,"a",@progbits
	.sectionflags	@""
	.align	4
.nv.constant0._Z6kernalPj:
	.zero		904


//--------------------- SYMBOLS --------------------------

	.type		.nv.reservedSmem.offset0,@object
	.size		.nv.reservedSmem.offset0,0x4
	.type		vprintf,@function
